//
// Generated by NVIDIA NVVM Compiler
//
// Compiler Build ID: CL-36424714
// Cuda compilation tools, release 13.0, V13.0.88
// Based on NVVM 20.0.0
//

.version 9.0
.target sm_100
.address_size 64

	// .globl	_Z24decode_and_unpack_kernelPKhPcmm
.const .align 1 .b8 decode_table[16] = {48, 49, 50, 51, 52, 53, 54, 55, 56, 57, 46, 32, 9, 10, 44};

.visible .entry _Z24decode_and_unpack_kernelPKhPcmm(
	.param .u64 .ptr .align 1 _Z24decode_and_unpack_kernelPKhPcmm_param_0,
	.param .u64 .ptr .align 1 _Z24decode_and_unpack_kernelPKhPcmm_param_1,
	.param .u64 _Z24decode_and_unpack_kernelPKhPcmm_param_2,
	.param .u64 _Z24decode_and_unpack_kernelPKhPcmm_param_3
)
{
	.reg .pred 	%p<4>;
	.reg .b16 	%rs<6>;
	.reg .b32 	%r<5>;
	.reg .b64 	%rd<19>;

	ld.param.u64 	%rd4, [_Z24decode_and_unpack_kernelPKhPcmm_param_0];
	ld.param.u64 	%rd5, [_Z24decode_and_unpack_kernelPKhPcmm_param_1];
	ld.param.u64 	%rd7, [_Z24decode_and_unpack_kernelPKhPcmm_param_2];
	ld.param.u64 	%rd6, [_Z24decode_and_unpack_kernelPKhPcmm_param_3];
	mov.u32 	%r1, %ctaid.x;
	mov.u32 	%r2, %ntid.x;
	mov.u32 	%r3, %tid.x;
	mad.lo.s32 	%r4, %r1, %r2, %r3;
	cvt.u64.u32 	%rd1, %r4;
	setp.le.u64 	%p1, %rd7, %rd1;
	@%p1 bra 	$L__BB0_5;
	cvta.to.global.u64 	%rd8, %rd5;
	cvta.to.global.u64 	%rd9, %rd4;
	add.s64 	%rd10, %rd9, %rd1;
	ld.global.u8 	%rs1, [%rd10];
	shl.b64 	%rd2, %rd1, 1;
	setp.ge.u64 	%p2, %rd2, %rd6;
	add.s64 	%rd3, %rd8, %rd2;
	@%p2 bra 	$L__BB0_3;
	and.b16  	%rs2, %rs1, 240;
	shr.u16 	%rs3, %rs2, 4;
	cvt.u64.u16 	%rd11, %rs3;
	mov.u64 	%rd12, decode_table;
	add.s64 	%rd13, %rd12, %rd11;
	ld.const.u8 	%rs4, [%rd13];
	st.global.u8 	[%rd3], %rs4;
$L__BB0_3:
	add.s64 	%rd14, %rd2, 1;
	setp.ge.u64 	%p3, %rd14, %rd6;
	@%p3 bra 	$L__BB0_5;
	cvt.u64.u16 	%rd15, %rs1;
	and.b64  	%rd16, %rd15, 15;
	mov.u64 	%rd17, decode_table;
	add.s64 	%rd18, %rd17, %rd16;
	ld.const.u8 	%rs5, [%rd18];
	st.global.u8 	[%rd3+1], %rs5;
$L__BB0_5:
	ret;

}


// ===== COMPILED SASS (sm_100) =====

	.target	sm_100

	.elftype	@"ET_EXEC"


//--------------------- .note.nv.tkinfo           --------------------------
	.section	.note.nv.tkinfo,"",@"SHT_NOTE"
	.sectionflags	@"SHF_NOTE_NV_TKINFO"
	.tkinfo
        /*0018*/ 	.word	0x00000002
        /*0030*/ 	.string	""
        /*0030*/ 	.string	"ptxas"
        /*0030*/ 	.string	"Cuda compilation tools, release 13.0, V13.0.88"
        /*0030*/ 	.string	"Build cuda_13.0.r13.0/compiler.36424714_0"
        /*0030*/ 	.string	"-arch sm_100 -m 64 "



//--------------------- .note.nv.cuinfo           --------------------------
	.section	.note.nv.cuinfo,"",@"SHT_NOTE"
	.sectionflags	@"SHF_NOTE_NV_CUINFO"
        /*0018*/ 	.short	0x0002
        /*001a*/ 	.short	0x0064
        /*001c*/ 	.short	0x0082
	.zero		2


//--------------------- .nv.info                  --------------------------
	.section	.nv.info,"",@"SHT_CUDA_INFO"
	.align	4


	//----- nvinfo : EIATTR_REGCOUNT
	.align		4
        /*0000*/ 	.byte	0x04, 0x2f
        /*0002*/ 	.short	(.L_2 - .L_1)
	.align		4
.L_1:
        /*0004*/ 	.word	index@(_Z24decode_and_unpack_kernelPKhPcmm)
        /*0008*/ 	.word	0x0000000b


	//----- nvinfo : EIATTR_FRAME_SIZE
	.align		4
.L_2:
        /*000c*/ 	.byte	0x04, 0x11
        /*000e*/ 	.short	(.L_4 - .L_3)
	.align		4
.L_3:
        /*0010*/ 	.word	index@(_Z24decode_and_unpack_kernelPKhPcmm)
        /*0014*/ 	.word	0x00000000


	//----- nvinfo : EIATTR_MIN_STACK_SIZE
	.align		4
.L_4:
        /*0018*/ 	.byte	0x04, 0x12
        /*001a*/ 	.short	(.L_6 - .L_5)
	.align		4
.L_5:
        /*001c*/ 	.word	index@(_Z24decode_and_unpack_kernelPKhPcmm)
        /*0020*/ 	.word	0x00000000
.L_6:


//--------------------- .nv.compat                --------------------------
	.section	.nv.compat,"",@"SHT_CUDA_COMPAT_INFO"
	.align	4
        /*0000*/ 	.byte	0x02, 0x09, 0x00, 0x00, 0x02, 0x02, 0x01, 0x00, 0x02, 0x05, 0x05, 0x00, 0x03, 0x07, 0x01, 0x01
        /*0010*/ 	.byte	0x02, 0x03, 0x00, 0x00, 0x02, 0x06, 0x01, 0x00, 0x04, 0x0b, 0x08, 0x00, 0x09, 0x00, 0x00, 0x00
        /*0020*/ 	.byte	0x00, 0x00, 0x00, 0x00


//--------------------- .nv.info._Z24decode_and_unpack_kernelPKhPcmm --------------------------
	.section	.nv.info._Z24decode_and_unpack_kernelPKhPcmm,"",@"SHT_CUDA_INFO"
	.sectionflags	@""
	.align	4


	//----- nvinfo : EIATTR_CUDA_API_VERSION
	.align		4
        /*0000*/ 	.byte	0x04, 0x37
        /*0002*/ 	.short	(.L_8 - .L_7)
.L_7:
        /*0004*/ 	.word	0x00000082


	//----- nvinfo : EIATTR_KPARAM_INFO
	.align		4
.L_8:
        /*0008*/ 	.byte	0x04, 0x17
        /*000a*/ 	.short	(.L_10 - .L_9)
.L_9:
        /*000c*/ 	.word	0x00000000
        /*0010*/ 	.short	0x0003
        /*0012*/ 	.short	0x0018
        /*0014*/ 	.byte	0x00, 0xf0, 0x21, 0x00


	//----- nvinfo : EIATTR_KPARAM_INFO
	.align		4
.L_10:
        /*0018*/ 	.byte	0x04, 0x17
        /*001a*/ 	.short	(.L_12 - .L_11)
.L_11:
        /*001c*/ 	.word	0x00000000
        /*0020*/ 	.short	0x0002
        /*0022*/ 	.short	0x0010
        /*0024*/ 	.byte	0x00, 0xf0, 0x21, 0x00


	//----- nvinfo : EIATTR_KPARAM_INFO
	.align		4
.L_12:
        /*0028*/ 	.byte	0x04, 0x17
        /*002a*/ 	.short	(.L_14 - .L_13)
.L_13:
        /*002c*/ 	.word	0x00000000
        /*0030*/ 	.short	0x0001
        /*0032*/ 	.short	0x0008
        /*0034*/ 	.byte	0x00, 0xf5, 0x21, 0x00


	//----- nvinfo : EIATTR_KPARAM_INFO
	.align		4
.L_14:
        /*0038*/ 	.byte	0x04, 0x17
        /*003a*/ 	.short	(.L_16 - .L_15)
.L_15:
        /*003c*/ 	.word	0x00000000
        /*0040*/ 	.short	0x0000
        /*0042*/ 	.short	0x0000
        /*0044*/ 	.byte	0x00, 0xf5, 0x21, 0x00


	//----- nvinfo : EIATTR_SPARSE_MMA_MASK
	.align		4
.L_16:
        /*0048*/ 	.byte	0x03, 0x50
        /*004a*/ 	.short	0x0000


	//----- nvinfo : EIATTR_MAXREG_COUNT
	.align		4
        /*004c*/ 	.byte	0x03, 0x1b
        /*004e*/ 	.short	0x00ff


	//----- nvinfo : EIATTR_MERCURY_ISA_VERSION
	.align		4
        /*0050*/ 	.byte	0x03, 0x5f
        /*0052*/ 	.short	0x0101


	//----- nvinfo : EIATTR_VRC_CTA_INIT_COUNT
	.align		4
        /*0054*/ 	.byte	0x02, 0x4a
	.zero		1
	.zero		1


	//----- nvinfo : EIATTR_EXIT_INSTR_OFFSETS
	.align		4
        /*0058*/ 	.byte	0x04, 0x1c
        /*005a*/ 	.short	(.L_18 - .L_17)


	//   ....[0]....
.L_17:
        /*005c*/ 	.word	0x00000080


	//   ....[1]....
        /*0060*/ 	.word	0x000001e0


	//   ....[2]....
        /*0064*/ 	.word	0x00000220


	//----- nvinfo : EIATTR_CBANK_PARAM_SIZE
	.align		4
.L_18:
        /*0068*/ 	.byte	0x03, 0x19
        /*006a*/ 	.short	0x0020


	//----- nvinfo : EIATTR_PARAM_CBANK
	.align		4
        /*006c*/ 	.byte	0x04, 0x0a
        /*006e*/ 	.short	(.L_20 - .L_19)
	.align		4
.L_19:
        /*0070*/ 	.word	index@(.nv.constant0._Z24decode_and_unpack_kernelPKhPcmm)
        /*0074*/ 	.short	0x0380
        /*0076*/ 	.short	0x0020


	//----- nvinfo : EIATTR_SW_WAR
	.align		4
.L_20:
        /*0078*/ 	.byte	0x04, 0x36
        /*007a*/ 	.short	(.L_22 - .L_21)
.L_21:
        /*007c*/ 	.word	0x00000008
.L_22:


//--------------------- .nv.callgraph             --------------------------
	.section	.nv.callgraph,"",@"SHT_CUDA_CALLGRAPH"
	.align	4
	.sectionentsize	8
	.align		4
        /*0000*/ 	.word	0x00000000
	.align		4
        /*0004*/ 	.word	0xffffffff
	.align		4
        /*0008*/ 	.word	0x00000000
	.align		4
        /*000c*/ 	.word	0xfffffffe
	.align		4
        /*0010*/ 	.word	0x00000000
	.align		4
        /*0014*/ 	.word	0xfffffffd
	.align		4
        /*0018*/ 	.word	0x00000000
	.align		4
        /*001c*/ 	.word	0xfffffffc


//--------------------- .nv.constant3             --------------------------
	.section	.nv.constant3,"a",@progbits
.nv.constant3:
	.type		decode_table,@object
	.size		decode_table,(.L_0 - decode_table)
decode_table:
        /*0000*/ 	.byte	0x30, 0x31, 0x32, 0x33, 0x34, 0x35, 0x36, 0x37, 0x38, 0x39, 0x2e, 0x20, 0x09, 0x0a, 0x2c, 0x00
.L_0:


//--------------------- .text._Z24decode_and_unpack_kernelPKhPcmm --------------------------
	.section	.text._Z24decode_and_unpack_kernelPKhPcmm,"ax",@progbits
	.align	128
        .global         _Z24decode_and_unpack_kernelPKhPcmm
        .type           _Z24decode_and_unpack_kernelPKhPcmm,@function
        .size           _Z24decode_and_unpack_kernelPKhPcmm,(.L_x_1 - _Z24decode_and_unpack_kernelPKhPcmm)
        .other          _Z24decode_and_unpack_kernelPKhPcmm,@"STO_CUDA_ENTRY STV_DEFAULT"
_Z24decode_and_unpack_kernelPKhPcmm:
.text._Z24decode_and_unpack_kernelPKhPcmm:
[----:B------:R-:W-:Y:S01]  /*0000*/  LDC R1, c[0x0][0x37c] ;  /* 0x0000df00ff017b82 */ /* 0x000fe20000000800 */
[----:B------:R-:W0:Y:S07]  /*0010*/  S2R R3, SR_TID.X ;  /* 0x0000000000037919 */ /* 0x000e2e0000002100 */
[----:B------:R-:W0:Y:S01]  /*0020*/  S2UR UR4, SR_CTAID.X ;  /* 0x00000000000479c3 */ /* 0x000e220000002500 */
[----:B------:R-:W1:Y:S07]  /*0030*/  LDCU.64 UR6, c[0x0][0x390] ;  /* 0x00007200ff0677ac */ /* 0x000e6e0008000a00 */
[----:B------:R-:W0:Y:S02]  /*0040*/  LDC R0, c[0x0][0x360] ;  /* 0x0000d800ff007b82 */ /* 0x000e240000000800 */
[----:B0-----:R-:W-:-:S05]  /*0050*/  IMAD R0, R0, UR4, R3 ;  /* 0x0000000400007c24 */ /* 0x001fca000f8e0203 */
[----:B-1----:R-:W-:-:S04]  /*0060*/  ISETP.GE.U32.AND P0, PT, R0, UR6, PT ;  /* 0x0000000600007c0c */ /* 0x002fc8000bf06070 */
[----:B------:R-:W-:-:S13]  /*0070*/  ISETP.GE.U32.AND.EX P0, PT, RZ, UR7, PT, P0 ;  /* 0x00000007ff007c0c */ /* 0x000fda000bf06100 */
[----:B------:R-:W-:Y:S05]  /*0080*/  @P0 EXIT ;  /* 0x000000000000094d */ /* 0x000fea0003800000 */
[----:B------:R-:W0:Y:S01]  /*0090*/  LDCU.128 UR8, c[0x0][0x380] ;  /* 0x00007000ff0877ac */ /* 0x000e220008000c00 */
[----:B------:R-:W1:Y:S01]  /*00a0*/  LDCU.64 UR4, c[0x0][0x358] ;  /* 0x00006b00ff0477ac */ /* 0x000e620008000a00 */
[----:B------:R-:W2:Y:S01]  /*00b0*/  LDCU.64 UR6, c[0x0][0x398] ;  /* 0x00007300ff0677ac */ /* 0x000ea20008000a00 */
[----:B0-----:R-:W-:-:S05]  /*00c0*/  IADD3 R2, P0, PT, R0, UR8, RZ ;  /* 0x0000000800027c10 */ /* 0x001fca000ff1e0ff */
[----:B------:R-:W-:-:S05]  /*00d0*/  IMAD.X R3, RZ, RZ, UR9, P0 ;  /* 0x00000009ff037e24 */ /* 0x000fca00080e06ff */
[----:B-1----:R0:W3:Y:S01]  /*00e0*/  LDG.E.U8 R4, desc[UR4][R2.64] ;  /* 0x0000000402047981 */ /* 0x0020e2000c1e1100 */
[----:B------:R-:W-:Y:S01]  /*00f0*/  IMAD.SHL.U32 R6, R0, 0x2, RZ ;  /* 0x0000000200067824 */ /* 0x000fe200078e00ff */
[----:B------:R-:W-:-:S04]  /*0100*/  SHF.R.U32.HI R7, RZ, 0x1f, R0 ;  /* 0x0000001fff077819 */ /* 0x000fc80000011600 */
[C---:B--2---:R-:W-:Y:S02]  /*0110*/  ISETP.GE.U32.AND P0, PT, R6.reuse, UR6, PT ;  /* 0x0000000606007c0c */ /* 0x044fe4000bf06070 */
[----:B------:R-:W-:Y:S02]  /*0120*/  IADD3 R8, P2, PT, R6, 0x1, RZ ;  /* 0x0000000106087810 */ /* 0x000fe40007f5e0ff */
[----:B------:R-:W-:Y:S02]  /*0130*/  ISETP.GE.U32.AND.EX P0, PT, R7, UR7, PT, P0 ;  /* 0x0000000707007c0c */ /* 0x000fe4000bf06100 */
[----:B------:R-:W-:Y:S01]  /*0140*/  ISETP.GE.U32.AND P1, PT, R8, UR6, PT ;  /* 0x0000000608007c0c */ /* 0x000fe2000bf26070 */
[----:B0-----:R-:W-:Y:S01]  /*0150*/  IMAD.X R3, RZ, RZ, R7, P2 ;  /* 0x000000ffff037224 */ /* 0x001fe200010e0607 */
[----:B------:R-:W-:-:S04]  /*0160*/  IADD3 R2, P2, PT, R6, UR10, RZ ;  /* 0x0000000a06027c10 */ /* 0x000fc8000ff5e0ff */
[----:B------:R-:W-:Y:S02]  /*0170*/  ISETP.GE.U32.AND.EX P1, PT, R3, UR7, PT, P1 ;  /* 0x0000000703007c0c */ /* 0x000fe4000bf26110 */
[----:B------:R-:W-:-:S03]  /*0180*/  IADD3.X R3, PT, PT, R7, UR11, RZ, P2, !PT ;  /* 0x0000000b07037c10 */ /* 0x000fc600097fe4ff */
[----:B---3--:R-:W-:-:S04]  /*0190*/  @!P0 LOP3.LUT R0, R4, 0xf0, RZ, 0xc0, !PT ;  /* 0x000000f004008812 */ /* 0x008fc800078ec0ff */
[----:B------:R-:W-:-:S04]  /*01a0*/  @!P0 SHF.R.U32.HI R0, RZ, 0x4, R0 ;  /* 0x00000004ff008819 */ /* 0x000fc80000011600 */
[----:B------:R-:W-:-:S04]  /*01b0*/  @!P0 LOP3.LUT R0, R0, 0xffff, RZ, 0xc0, !PT ;  /* 0x0000ffff00008812 */ /* 0x000fc800078ec0ff */
[----:B------:R-:W0:Y:S02]  /*01c0*/  @!P0 LDC.U8 R5, c[0x3][R0] ;  /* 0x00c0000000058b82 */ /* 0x000e240000000000 */
[----:B0-----:R0:W-:Y:S01]  /*01d0*/  @!P0 STG.E.U8 desc[UR4][R2.64], R5 ;  /* 0x0000000502008986 */ /* 0x0011e2000c101104 */
[----:B------:R-:W-:Y:S05]  /*01e0*/  @P1 EXIT ;  /* 0x000000000000194d */ /* 0x000fea0003800000 */
[----:B0-----:R-:W-:-:S06]  /*01f0*/  LOP3.LUT R5, R4, 0xf, RZ, 0xc0, !PT ;  /* 0x0000000f04057812 */ /* 0x001fcc00078ec0ff */
[----:B------:R-:W0:Y:S02]  /*0200*/  LDC.U8 R5, c[0x3][R5] ;  /* 0x00c0000005057b82 */ /* 0x000e240000000000 */
[----:B0-----:R-:W-:Y:S01]  /*0210*/  STG.E.U8 desc[UR4][R2.64+0x1], R5 ;  /* 0x0000010502007986 */ /* 0x001fe2000c101104 */
[----:B------:R-:W-:Y:S05]  /*0220*/  EXIT ;  /* 0x000000000000794d */ /* 0x000fea0003800000 */
.L_x_0:
[----:B------:R-:W-:-:S00]  /*0230*/  BRA `(.L_x_0) ;  /* 0xfffffffc00fc7947 */ /* 0x000fc0000383ffff */
[----:B------:R-:W-:-:S00]  /*0240*/  NOP ;  /* 0x0000000000007918 */ /* 0x000fc00000000000 */
        /* <DEDUP_REMOVED lines=11> */
.L_x_1:


//--------------------- .nv.shared.reserved.0     --------------------------
	.section	.nv.shared.reserved.0,"aw",@nobits
	.weak		__nv_reservedSMEM_offset_0_alias
	.size		__nv_reservedSMEM_offset_0_alias, 0, 64
	.other		__nv_reservedSMEM_offset_0_alias,@"STO_CUDA_RESERVED_SHARED STV_DEFAULT"
__nv_reservedSMEM_offset_0_alias:
	.zero		0
	.zero		64


//--------------------- .nv.constant0._Z24decode_and_unpack_kernelPKhPcmm --------------------------
	.section	.nv.constant0._Z24decode_and_unpack_kernelPKhPcmm,"a",@progbits
	.sectionflags	@""
	.align	4
.nv.constant0._Z24decode_and_unpack_kernelPKhPcmm:
	.zero		928


//--------------------- SYMBOLS --------------------------

	.type		.nv.reservedSmem.offset0,@object
	.size		.nv.reservedSmem.offset0,0x4
